	.headerflags	@"EF_CUDA_TEXMODE_UNIFIED EF_CUDA_64BIT_ADDRESS EF_CUDA_ACCELERATORS EF_CUDA_SM90 EF_CUDA_VIRTUAL_SM(EF_CUDA_SM90)"
	.elftype	@"ET_EXEC"


//--------------------- .nv.info                  --------------------------
	.section	.nv.info,"",@"SHT_CUDA_INFO"
	.align	4


	//----- nvinfo : EIATTR_REGCOUNT
	.align		4
        /*0000*/ 	.byte	0x04, 0x2f
        /*0002*/ 	.short	(.L_1 - .L_0)
	.align		4
.L_0:
        /*0004*/ 	.word	index@(triton_poi_fused_convolution_0)
        /*0008*/ 	.word	0x0000001a


	//----- nvinfo : EIATTR_MIN_STACK_SIZE
	.align		4
.L_1:
        /*000c*/ 	.byte	0x04, 0x12
        /*000e*/ 	.short	(.L_3 - .L_2)
	.align		4
.L_2:
        /*0010*/ 	.word	index@(triton_poi_fused_convolution_0)
        /*0014*/ 	.word	0x00000000


	//----- nvinfo : EIATTR_FRAME_SIZE
	.align		4
.L_3:
        /*0018*/ 	.byte	0x04, 0x11
        /*001a*/ 	.short	(.L_5 - .L_4)
	.align		4
.L_4:
        /*001c*/ 	.word	index@(triton_poi_fused_convolution_0)
        /*0020*/ 	.word	0x00000000


	//----- nvinfo : EIATTR_MIN_STACK_SIZE
	.align		4
.L_5:
        /*0024*/ 	.byte	0x04, 0x12
        /*0026*/ 	.short	(.L_7 - .L_6)
	.align		4
.L_6:
        /*0028*/ 	.word	index@(triton_poi_fused_convolution_0)
        /*002c*/ 	.word	0x00000000
.L_7:


//--------------------- .nv.info.triton_poi_fused_convolution_0 --------------------------
	.section	.nv.info.triton_poi_fused_convolution_0,"",@"SHT_CUDA_INFO"
	.sectionflags	@""
	.align	4


	//----- nvinfo : EIATTR_CUDA_API_VERSION
	.align		4
        /*0000*/ 	.byte	0x04, 0x37
        /*0002*/ 	.short	(.L_9 - .L_8)
.L_8:
        /*0004*/ 	.word	0x0000007c


	//----- nvinfo : EIATTR_KPARAM_INFO
	.align		4
.L_9:
        /*0008*/ 	.byte	0x04, 0x17
        /*000a*/ 	.short	(.L_11 - .L_10)
.L_10:
        /*000c*/ 	.word	0x00000000
        /*0010*/ 	.short	0x0002
        /*0012*/ 	.short	0x0010
        /*0014*/ 	.byte	0x00, 0xf0, 0x11, 0x00


	//----- nvinfo : EIATTR_KPARAM_INFO
	.align		4
.L_11:
        /*0018*/ 	.byte	0x04, 0x17
        /*001a*/ 	.short	(.L_13 - .L_12)
.L_12:
        /*001c*/ 	.word	0x00000000
        /*0020*/ 	.short	0x0001
        /*0022*/ 	.short	0x0008
        /*0024*/ 	.byte	0x00, 0xf4, 0x21, 0x00


	//----- nvinfo : EIATTR_KPARAM_INFO
	.align		4
.L_13:
        /*0028*/ 	.byte	0x04, 0x17
        /*002a*/ 	.short	(.L_15 - .L_14)
.L_14:
        /*002c*/ 	.word	0x00000000
        /*0030*/ 	.short	0x0000
        /*0032*/ 	.short	0x0000
        /*0034*/ 	.byte	0x00, 0xf4, 0x21, 0x00


	//----- nvinfo : EIATTR_SPARSE_MMA_MASK
	.align		4
.L_15:
        /*0038*/ 	.byte	0x03, 0x50
        /*003a*/ 	.short	0x0000


	//----- nvinfo : EIATTR_MAXREG_COUNT
	.align		4
        /*003c*/ 	.byte	0x03, 0x1b
        /*003e*/ 	.short	0x00ff


	//----- nvinfo : EIATTR_EXIT_INSTR_OFFSETS
	.align		4
        /*0040*/ 	.byte	0x04, 0x1c
        /*0042*/ 	.short	(.L_17 - .L_16)


	//   ....[0]....
.L_16:
        /*0044*/ 	.word	0x000003b0


	//   ....[1]....
        /*0048*/ 	.word	0x000003d0


	//----- nvinfo : EIATTR_REQNTID
	.align		4
.L_17:
        /*004c*/ 	.byte	0x04, 0x10
        /*004e*/ 	.short	(.L_19 - .L_18)
.L_18:
        /*0050*/ 	.word	0x00000080
        /*0054*/ 	.word	0x00000001
        /*0058*/ 	.word	0x00000001


	//----- nvinfo : EIATTR_CBANK_PARAM_SIZE
	.align		4
.L_19:
        /*005c*/ 	.byte	0x03, 0x19
        /*005e*/ 	.short	0x0014


	//----- nvinfo : EIATTR_PARAM_CBANK
	.align		4
        /*0060*/ 	.byte	0x04, 0x0a
        /*0062*/ 	.short	(.L_21 - .L_20)
	.align		4
.L_20:
        /*0064*/ 	.word	index@(.nv.constant0.triton_poi_fused_convolution_0)
        /*0068*/ 	.short	0x0210
        /*006a*/ 	.short	0x0014


	//----- nvinfo : EIATTR_SW_WAR
	.align		4
.L_21:
        /*006c*/ 	.byte	0x04, 0x36
        /*006e*/ 	.short	(.L_23 - .L_22)
.L_22:
        /*0070*/ 	.word	0x00000008
.L_23:


//--------------------- .nv.callgraph             --------------------------
	.section	.nv.callgraph,"",@"SHT_CUDA_CALLGRAPH"
	.align	4
	.sectionentsize	8
	.align		4
        /*0000*/ 	.word	0x00000000
	.align		4
        /*0004*/ 	.word	0xffffffff
	.align		4
        /*0008*/ 	.word	0x00000000
	.align		4
        /*000c*/ 	.word	0xfffffffe
	.align		4
        /*0010*/ 	.word	0x00000000
	.align		4
        /*0014*/ 	.word	0xfffffffd
	.align		4
        /*0018*/ 	.word	0x00000000
	.align		4
        /*001c*/ 	.word	0xfffffffc


//--------------------- .text.triton_poi_fused_convolution_0 --------------------------
	.section	.text.triton_poi_fused_convolution_0,"ax",@progbits
	.align	128
        .global         triton_poi_fused_convolution_0
        .type           triton_poi_fused_convolution_0,@function
        .size           triton_poi_fused_convolution_0,(.L_x_1 - triton_poi_fused_convolution_0)
        .other          triton_poi_fused_convolution_0,@"STO_CUDA_ENTRY STV_DEFAULT"
triton_poi_fused_convolution_0:
.text.triton_poi_fused_convolution_0:
[----:B------:R-:W0:Y:S02]  /*0000*/  LDC R1, c[0x0][0x28] ;  /* 0x00000a00ff017b82 */ /* 0x000e240000000800 */
[----:B------:R-:W1:Y:S01]  /*0010*/  S2R R0, SR_TID.X ;  /* 0x0000000000007919 */ /* 0x000e620000002100 */
[----:B------:R-:W-:Y:S01]  /*0020*/  HFMA2.MMA R2, -RZ, RZ, 0, 0 ;  /* 0x00000000ff027435 */ /* 0x000fe200000001ff */
[----:B------:R-:W-:Y:S01]  /*0030*/  IMAD.MOV.U32 R12, RZ, RZ, RZ ;  /* 0x000000ffff0c7224 */ /* 0x000fe200078e00ff */
[----:B------:R-:W2:Y:S01]  /*0040*/  LDC.64 R4, c[0x0][0x210] ;  /* 0x00008400ff047b82 */ /* 0x000ea20000000a00 */
[----:B------:R-:W3:Y:S01]  /*0050*/  S2R R3, SR_CTAID.X ;  /* 0x0000000000037919 */ /* 0x000ee20000002500 */
[----:B------:R-:W-:Y:S02]  /*0060*/  CS2R R16, SRZ ;  /* 0x0000000000107805 */ /* 0x000fe4000001ff00 */
[----:B------:R-:W-:Y:S01]  /*0070*/  CS2R R18, SRZ ;  /* 0x0000000000127805 */ /* 0x000fe2000001ff00 */
[----:B------:R-:W-:Y:S01]  /*0080*/  ULDC.64 UR4, c[0x0][0x208] ;  /* 0x0000820000047ab9 */ /* 0x000fe20000000a00 */
[----:B-1----:R-:W-:-:S05]  /*0090*/  IMAD.SHL.U32 R0, R0, 0x4, RZ ;  /* 0x0000000400007824 */ /* 0x002fca00078e00ff */
[----:B------:R-:W-:-:S04]  /*00a0*/  LOP3.LUT R0, R0, 0x1fc, RZ, 0xc0, !PT ;  /* 0x000001fc00007812 */ /* 0x000fc800078ec0ff */
[----:B---3--:R-:W-:-:S04]  /*00b0*/  LEA R3, R3, R0, 0xa ;  /* 0x0000000003037211 */ /* 0x008fc800078e50ff */
[C---:B------:R-:W-:Y:S01]  /*00c0*/  ISETP.GE.AND P0, PT, R3.reuse, 0x23280, PT ;  /* 0x000232800300780c */ /* 0x040fe20003f06270 */
[----:B------:R-:W-:-:S04]  /*00d0*/  IMAD.HI R0, R3, -0x6e5d4c3b, R2 ;  /* 0x91a2b3c503007827 */ /* 0x000fc800078e0202 */
[----:B------:R-:W-:Y:S01]  /*00e0*/  VIADD R13, R3, 0x200 ;  /* 0x00000200030d7836 */ /* 0x000fe20000000000 */
[----:B------:R-:W-:-:S03]  /*00f0*/  SHF.R.U32.HI R7, RZ, 0x1f, R0 ;  /* 0x0000001fff077819 */ /* 0x000fc60000011600 */
[C---:B------:R-:W-:Y:S01]  /*0100*/  IMAD.HI R2, R13.reuse, -0x6e5d4c3b, R12 ;  /* 0x91a2b3c50d027827 */ /* 0x040fe200078e020c */
[----:B------:R-:W-:Y:S02]  /*0110*/  LEA.HI.SX32 R0, R0, R7, 0x15 ;  /* 0x0000000700007211 */ /* 0x000fe400078faaff */
[----:B------:R-:W1:Y:S01]  /*0120*/  LDC.64 R6, c[0x0][0x218] ;  /* 0x00008600ff067b82 */ /* 0x000e620000000a00 */
[----:B------:R-:W-:Y:S02]  /*0130*/  ISETP.GE.AND P1, PT, R13, 0x23280, PT ;  /* 0x000232800d00780c */ /* 0x000fe40003f26270 */
[----:B------:R-:W-:-:S04]  /*0140*/  SHF.R.U32.HI R9, RZ, 0x1f, R2 ;  /* 0x0000001fff097819 */ /* 0x000fc80000011602 */
[----:B------:R-:W-:Y:S01]  /*0150*/  LEA.HI.SX32 R9, R2, R9, 0x15 ;  /* 0x0000000902097211 */ /* 0x000fe200078faaff */
[----:B------:R-:W-:-:S04]  /*0160*/  IMAD.HI R2, R0, 0x66666667, RZ ;  /* 0x6666666700027827 */ /* 0x000fc800078e02ff */
[----:B------:R-:W-:Y:S01]  /*0170*/  IMAD.HI R8, R9, 0x66666667, RZ ;  /* 0x6666666709087827 */ /* 0x000fe200078e02ff */
[----:B------:R-:W-:-:S04]  /*0180*/  SHF.R.U32.HI R11, RZ, 0x1f, R2 ;  /* 0x0000001fff0b7819 */ /* 0x000fc80000011602 */
[----:B------:R-:W-:Y:S02]  /*0190*/  SHF.R.U32.HI R15, RZ, 0x1f, R8 ;  /* 0x0000001fff0f7819 */ /* 0x000fe40000011608 */
[----:B------:R-:W-:Y:S01]  /*01a0*/  LEA.HI.SX32 R11, R2, R11, 0x1e ;  /* 0x0000000b020b7211 */ /* 0x000fe200078ff2ff */
[----:B--2---:R-:W-:Y:S01]  /*01b0*/  IMAD.WIDE R2, R3, 0x4, R4 ;  /* 0x0000000403027825 */ /* 0x004fe200078e0204 */
[----:B------:R-:W-:-:S03]  /*01c0*/  LEA.HI.SX32 R8, R8, R15, 0x1e ;  /* 0x0000000f08087211 */ /* 0x000fc600078ff2ff */
[----:B------:R-:W-:Y:S01]  /*01d0*/  IMAD R11, R11, -0xa, R0 ;  /* 0xfffffff60b0b7824 */ /* 0x000fe200078e0200 */
[----:B------:R-:W-:Y:S01]  /*01e0*/  MOV R0, RZ ;  /* 0x000000ff00007202 */ /* 0x000fe20000000f00 */
[----:B------:R-:W-:Y:S01]  /*01f0*/  IMAD R15, R8, -0xa, R9 ;  /* 0xfffffff6080f7824 */ /* 0x000fe200078e0209 */
[----:B------:R-:W-:Y:S01]  /*0200*/  CS2R R8, SRZ ;  /* 0x0000000000087805 */ /* 0x000fe2000001ff00 */
[--C-:B-1----:R-:W-:Y:S01]  /*0210*/  IMAD.WIDE R12, R11, 0x4, R6.reuse ;  /* 0x000000040b0c7825 */ /* 0x102fe200078e0206 */
[----:B------:R-:W-:Y:S02]  /*0220*/  CS2R R10, SRZ ;  /* 0x00000000000a7805 */ /* 0x000fe4000001ff00 */
[----:B------:R-:W-:Y:S02]  /*0230*/  CS2R R4, SRZ ;  /* 0x0000000000047805 */ /* 0x000fe4000001ff00 */
[----:B------:R-:W-:Y:S01]  /*0240*/  CS2R R20, SRZ ;  /* 0x0000000000147805 */ /* 0x000fe2000001ff00 */
[----:B------:R-:W-:Y:S01]  /*0250*/  IMAD.WIDE R14, R15, 0x4, R6 ;  /* 0x000000040f0e7825 */ /* 0x000fe200078e0206 */
[----:B------:R-:W2:Y:S01]  /*0260*/  @!P0 LDG.E.EL R17, desc[UR4][R12.64] ;  /* 0x000000040c118981 */ /* 0x000ea2000c2e1900 */
[----:B------:R-:W-:-:S03]  /*0270*/  CS2R R6, SRZ ;  /* 0x0000000000067805 */ /* 0x000fc6000001ff00 */
[----:B------:R-:W3:Y:S01]  /*0280*/  @!P0 LDG.E.EL R0, desc[UR4][R12.64] ;  /* 0x000000040c008981 */ /* 0x000ee2000c2e1900 */
[----:B------:R-:W-:-:S03]  /*0290*/  IMAD.MOV.U32 R23, RZ, RZ, RZ ;  /* 0x000000ffff177224 */ /* 0x000fc600078e00ff */
[----:B------:R-:W4:Y:S04]  /*02a0*/  @!P0 LDG.E.EL R19, desc[UR4][R12.64] ;  /* 0x000000040c138981 */ /* 0x000f28000c2e1900 */
[----:B------:R-:W5:Y:S04]  /*02b0*/  @!P0 LDG.E.EL R16, desc[UR4][R12.64] ;  /* 0x000000040c108981 */ /* 0x000f68000c2e1900 */
[----:B------:R-:W2:Y:S04]  /*02c0*/  @!P0 LDG.E.128 R8, desc[UR4][R2.64] ;  /* 0x0000000402088981 */ /* 0x000ea8000c1e1d00 */
[----:B------:R-:W5:Y:S04]  /*02d0*/  @!P1 LDG.E.128 R4, desc[UR4][R2.64+0x800] ;  /* 0x0008000402049981 */ /* 0x000f68000c1e1d00 */
[----:B------:R-:W5:Y:S04]  /*02e0*/  @!P1 LDG.E.EL R21, desc[UR4][R14.64] ;  /* 0x000000040e159981 */ /* 0x000f68000c2e1900 */
[----:B------:R-:W5:Y:S04]  /*02f0*/  @!P1 LDG.E.EL R18, desc[UR4][R14.64] ;  /* 0x000000040e129981 */ /* 0x000f68000c2e1900 */
[----:B------:R-:W5:Y:S04]  /*0300*/  @!P1 LDG.E.EL R23, desc[UR4][R14.64] ;  /* 0x000000040e179981 */ /* 0x000f68000c2e1900 */
[----:B------:R-:W5:Y:S01]  /*0310*/  @!P1 LDG.E.EL R20, desc[UR4][R14.64] ;  /* 0x000000040e149981 */ /* 0x000f62000c2e1900 */
[----:B--2---:R-:W-:Y:S01]  /*0320*/  FADD R8, R17, R8 ;  /* 0x0000000811087221 */ /* 0x004fe20000000000 */
[----:B---3--:R-:W-:Y:S01]  /*0330*/  FADD R9, R0, R9 ;  /* 0x0000000900097221 */ /* 0x008fe20000000000 */
[----:B----4-:R-:W-:Y:S01]  /*0340*/  FADD R10, R19, R10 ;  /* 0x0000000a130a7221 */ /* 0x010fe20000000000 */
[----:B-----5:R-:W-:-:S05]  /*0350*/  FADD R11, R16, R11 ;  /* 0x0000000b100b7221 */ /* 0x020fca0000000000 */
[----:B------:R1:W-:Y:S01]  /*0360*/  @!P0 STG.E.128 desc[UR4][R2.64], R8 ;  /* 0x0000000802008986 */ /* 0x0003e2000c101d04 */
[----:B------:R-:W-:Y:S01]  /*0370*/  FADD R4, R21, R4 ;  /* 0x0000000415047221 */ /* 0x000fe20000000000 */
[----:B------:R-:W-:Y:S01]  /*0380*/  FADD R5, R18, R5 ;  /* 0x0000000512057221 */ /* 0x000fe20000000000 */
[----:B------:R-:W-:Y:S01]  /*0390*/  FADD R6, R23, R6 ;  /* 0x0000000617067221 */ /* 0x000fe20000000000 */
[----:B------:R-:W-:Y:S01]  /*03a0*/  FADD R7, R20, R7 ;  /* 0x0000000714077221 */ /* 0x000fe20000000000 */
[----:B------:R-:W-:Y:S06]  /*03b0*/  @P1 EXIT ;  /* 0x000000000000194d */ /* 0x000fec0003800000 */
[----:B------:R-:W-:Y:S01]  /*03c0*/  STG.E.128 desc[UR4][R2.64+0x800], R4 ;  /* 0x0008000402007986 */ /* 0x000fe2000c101d04 */
[----:B------:R-:W-:Y:S05]  /*03d0*/  EXIT ;  /* 0x000000000000794d */ /* 0x000fea0003800000 */
.L_x_0:
[----:B------:R-:W-:-:S00]  /*03e0*/  BRA `(.L_x_0) ;  /* 0xfffffffc00fc7947 */ /* 0x000fc0000383ffff */
[----:B------:R-:W-:-:S00]  /*03f0*/  NOP ;  /* 0x0000000000007918 */ /* 0x000fc00000000000 */
        /* <DEDUP_REMOVED lines=8> */
.L_x_1:


//--------------------- .nv.constant0.triton_poi_fused_convolution_0 --------------------------
	.section	.nv.constant0.triton_poi_fused_convolution_0,"a",@progbits
	.sectionflags	@""
	.align	4
.nv.constant0.triton_poi_fused_convolution_0:
	.zero		548
